	.headerflags	@"EF_CUDA_TEXMODE_UNIFIED EF_CUDA_64BIT_ADDRESS EF_CUDA_ACCELERATORS EF_CUDA_SM90 EF_CUDA_VIRTUAL_SM(EF_CUDA_SM90)"
	.elftype	@"ET_EXEC"


//--------------------- .nv.info                  --------------------------
	.section	.nv.info,"",@"SHT_CUDA_INFO"
	.align	4


	//----- nvinfo : EIATTR_REGCOUNT
	.align		4
        /*0000*/ 	.byte	0x04, 0x2f
        /*0002*/ 	.short	(.L_1 - .L_0)
	.align		4
.L_0:
        /*0004*/ 	.word	index@(triton_poi_fused_convolution_relu_73)
        /*0008*/ 	.word	0x0000000c


	//----- nvinfo : EIATTR_MIN_STACK_SIZE
	.align		4
.L_1:
        /*000c*/ 	.byte	0x04, 0x12
        /*000e*/ 	.short	(.L_3 - .L_2)
	.align		4
.L_2:
        /*0010*/ 	.word	index@(triton_poi_fused_convolution_relu_73)
        /*0014*/ 	.word	0x00000000


	//----- nvinfo : EIATTR_FRAME_SIZE
	.align		4
.L_3:
        /*0018*/ 	.byte	0x04, 0x11
        /*001a*/ 	.short	(.L_5 - .L_4)
	.align		4
.L_4:
        /*001c*/ 	.word	index@(triton_poi_fused_convolution_relu_73)
        /*0020*/ 	.word	0x00000000


	//----- nvinfo : EIATTR_MIN_STACK_SIZE
	.align		4
.L_5:
        /*0024*/ 	.byte	0x04, 0x12
        /*0026*/ 	.short	(.L_7 - .L_6)
	.align		4
.L_6:
        /*0028*/ 	.word	index@(triton_poi_fused_convolution_relu_73)
        /*002c*/ 	.word	0x00000000
.L_7:


//--------------------- .nv.info.triton_poi_fused_convolution_relu_73 --------------------------
	.section	.nv.info.triton_poi_fused_convolution_relu_73,"",@"SHT_CUDA_INFO"
	.sectionflags	@""
	.align	4


	//----- nvinfo : EIATTR_CUDA_API_VERSION
	.align		4
        /*0000*/ 	.byte	0x04, 0x37
        /*0002*/ 	.short	(.L_9 - .L_8)
.L_8:
        /*0004*/ 	.word	0x0000007c


	//----- nvinfo : EIATTR_KPARAM_INFO
	.align		4
.L_9:
        /*0008*/ 	.byte	0x04, 0x17
        /*000a*/ 	.short	(.L_11 - .L_10)
.L_10:
        /*000c*/ 	.word	0x00000000
        /*0010*/ 	.short	0x0002
        /*0012*/ 	.short	0x0010
        /*0014*/ 	.byte	0x00, 0xf0, 0x11, 0x00


	//----- nvinfo : EIATTR_KPARAM_INFO
	.align		4
.L_11:
        /*0018*/ 	.byte	0x04, 0x17
        /*001a*/ 	.short	(.L_13 - .L_12)
.L_12:
        /*001c*/ 	.word	0x00000000
        /*0020*/ 	.short	0x0001
        /*0022*/ 	.short	0x0008
        /*0024*/ 	.byte	0x00, 0xf4, 0x21, 0x00


	//----- nvinfo : EIATTR_KPARAM_INFO
	.align		4
.L_13:
        /*0028*/ 	.byte	0x04, 0x17
        /*002a*/ 	.short	(.L_15 - .L_14)
.L_14:
        /*002c*/ 	.word	0x00000000
        /*0030*/ 	.short	0x0000
        /*0032*/ 	.short	0x0000
        /*0034*/ 	.byte	0x00, 0xf4, 0x21, 0x00


	//----- nvinfo : EIATTR_SPARSE_MMA_MASK
	.align		4
.L_15:
        /*0038*/ 	.byte	0x03, 0x50
        /*003a*/ 	.short	0x0000


	//----- nvinfo : EIATTR_MAXREG_COUNT
	.align		4
        /*003c*/ 	.byte	0x03, 0x1b
        /*003e*/ 	.short	0x00ff


	//----- nvinfo : EIATTR_EXIT_INSTR_OFFSETS
	.align		4
        /*0040*/ 	.byte	0x04, 0x1c
        /*0042*/ 	.short	(.L_17 - .L_16)


	//   ....[0]....
.L_16:
        /*0044*/ 	.word	0x000001a0


	//   ....[1]....
        /*0048*/ 	.word	0x000001c0


	//----- nvinfo : EIATTR_REQNTID
	.align		4
.L_17:
        /*004c*/ 	.byte	0x04, 0x10
        /*004e*/ 	.short	(.L_19 - .L_18)
.L_18:
        /*0050*/ 	.word	0x00000080
        /*0054*/ 	.word	0x00000001
        /*0058*/ 	.word	0x00000001


	//----- nvinfo : EIATTR_CBANK_PARAM_SIZE
	.align		4
.L_19:
        /*005c*/ 	.byte	0x03, 0x19
        /*005e*/ 	.short	0x0014


	//----- nvinfo : EIATTR_PARAM_CBANK
	.align		4
        /*0060*/ 	.byte	0x04, 0x0a
        /*0062*/ 	.short	(.L_21 - .L_20)
	.align		4
.L_20:
        /*0064*/ 	.word	index@(.nv.constant0.triton_poi_fused_convolution_relu_73)
        /*0068*/ 	.short	0x0210
        /*006a*/ 	.short	0x0014


	//----- nvinfo : EIATTR_SW_WAR
	.align		4
.L_21:
        /*006c*/ 	.byte	0x04, 0x36
        /*006e*/ 	.short	(.L_23 - .L_22)
.L_22:
        /*0070*/ 	.word	0x00000008
.L_23:


//--------------------- .nv.callgraph             --------------------------
	.section	.nv.callgraph,"",@"SHT_CUDA_CALLGRAPH"
	.align	4
	.sectionentsize	8
	.align		4
        /*0000*/ 	.word	0x00000000
	.align		4
        /*0004*/ 	.word	0xffffffff
	.align		4
        /*0008*/ 	.word	0x00000000
	.align		4
        /*000c*/ 	.word	0xfffffffe
	.align		4
        /*0010*/ 	.word	0x00000000
	.align		4
        /*0014*/ 	.word	0xfffffffd
	.align		4
        /*0018*/ 	.word	0x00000000
	.align		4
        /*001c*/ 	.word	0xfffffffc


//--------------------- .text.triton_poi_fused_convolution_relu_73 --------------------------
	.section	.text.triton_poi_fused_convolution_relu_73,"ax",@progbits
	.align	128
        .global         triton_poi_fused_convolution_relu_73
        .type           triton_poi_fused_convolution_relu_73,@function
        .size           triton_poi_fused_convolution_relu_73,(.L_x_1 - triton_poi_fused_convolution_relu_73)
        .other          triton_poi_fused_convolution_relu_73,@"STO_CUDA_ENTRY STV_DEFAULT"
triton_poi_fused_convolution_relu_73:
.text.triton_poi_fused_convolution_relu_73:
[----:B------:R-:W0:Y:S02]  /*0000*/  LDC R1, c[0x0][0x28] ;  /* 0x00000a00ff017b82 */ /* 0x000e240000000800 */
[----:B------:R-:W1:Y:S01]  /*0010*/  S2R R0, SR_TID.X ;  /* 0x0000000000007919 */ /* 0x000e620000002100 */
[----:B------:R-:W2:Y:S01]  /*0020*/  LDC.64 R2, c[0x0][0x210] ;  /* 0x00008400ff027b82 */ /* 0x000ea20000000a00 */
[----:B------:R-:W-:Y:S01]  /*0030*/  ULDC.64 UR4, c[0x0][0x208] ;  /* 0x0000820000047ab9 */ /* 0x000fe20000000a00 */
[----:B------:R-:W3:Y:S06]  /*0040*/  S2R R7, SR_CTAID.X ;  /* 0x0000000000077919 */ /* 0x000eec0000002500 */
[----:B------:R-:W4:Y:S01]  /*0050*/  LDC.64 R4, c[0x0][0x218] ;  /* 0x00008600ff047b82 */ /* 0x000f220000000a00 */
[----:B-1----:R-:W-:-:S05]  /*0060*/  IMAD.SHL.U32 R0, R0, 0x2, RZ ;  /* 0x0000000200007824 */ /* 0x002fca00078e00ff */
[----:B------:R-:W-:-:S05]  /*0070*/  LOP3.LUT R0, R0, 0xfe, RZ, 0xc0, !PT ;  /* 0x000000fe00007812 */ /* 0x000fca00078ec0ff */
[----:B---3--:R-:W-:-:S04]  /*0080*/  IMAD R7, R7, 0x100, R0 ;  /* 0x0000010007077824 */ /* 0x008fc800078e0200 */
[C---:B------:R-:W-:Y:S01]  /*0090*/  IMAD.HI R0, R7.reuse, 0x2aaaaaab, RZ ;  /* 0x2aaaaaab07007827 */ /* 0x040fe200078e02ff */
[----:B------:R-:W-:-:S03]  /*00a0*/  ISETP.GE.AND P2, PT, R7, 0xc00, PT ;  /* 0x00000c000700780c */ /* 0x000fc60003f46270 */
[----:B--2---:R-:W-:Y:S01]  /*00b0*/  IMAD.WIDE R2, R7, 0x4, R2 ;  /* 0x0000000407027825 */ /* 0x004fe200078e0202 */
[----:B------:R-:W-:-:S04]  /*00c0*/  SHF.R.U32.HI R9, RZ, 0x1f, R0 ;  /* 0x0000001fff097819 */ /* 0x000fc80000011600 */
[----:B------:R-:W-:-:S05]  /*00d0*/  LEA.HI R0, R0, R9, RZ, 0x1b ;  /* 0x0000000900007211 */ /* 0x000fca00078fd8ff */
[----:B------:R-:W-:Y:S01]  /*00e0*/  IMAD R9, R0, -0xc0, R7 ;  /* 0xffffff4000097824 */ /* 0x000fe200078e0207 */
[----:B------:R-:W-:-:S03]  /*00f0*/  CS2R R6, SRZ ;  /* 0x0000000000067805 */ /* 0x000fc6000001ff00 */
[----:B----4-:R-:W-:Y:S01]  /*0100*/  IMAD.WIDE R4, R9, 0x4, R4 ;  /* 0x0000000409047825 */ /* 0x010fe200078e0204 */
[----:B------:R-:W-:Y:S02]  /*0110*/  CS2R R8, SRZ ;  /* 0x0000000000087805 */ /* 0x000fe4000001ff00 */
[----:B------:R-:W2:Y:S04]  /*0120*/  @!P2 LDG.E.64 R6, desc[UR4][R2.64] ;  /* 0x000000040206a981 */ /* 0x000ea8000c1e1b00 */
[----:B------:R-:W2:Y:S02]  /*0130*/  @!P2 LDG.E.EL.64 R8, desc[UR4][R4.64] ;  /* 0x000000040408a981 */ /* 0x000ea4000c2e1b00 */
[----:B--2---:R-:W-:Y:S01]  /*0140*/  FSETP.GEU.AND P0, PT, R6, -R8, PT ;  /* 0x800000080600720b */ /* 0x004fe20003f0e000 */
[----:B------:R-:W-:Y:S01]  /*0150*/  FADD R6, R8, R6 ;  /* 0x0000000608067221 */ /* 0x000fe20000000000 */
[----:B------:R-:W-:Y:S01]  /*0160*/  FADD R0, R9, R7 ;  /* 0x0000000709007221 */ /* 0x000fe20000000000 */
[----:B------:R-:W-:-:S03]  /*0170*/  FSETP.GEU.AND P1, PT, R7, -R9, PT ;  /* 0x800000090700720b */ /* 0x000fc60003f2e000 */
[----:B------:R-:W-:Y:S02]  /*0180*/  FSEL R6, R6, RZ, P0 ;  /* 0x000000ff06067208 */ /* 0x000fe40000000000 */
[----:B------:R-:W-:Y:S01]  /*0190*/  FSEL R7, R0, RZ, P1 ;  /* 0x000000ff00077208 */ /* 0x000fe20000800000 */
[----:B------:R-:W-:Y:S07]  /*01a0*/  @P2 EXIT ;  /* 0x000000000000294d */ /* 0x000fee0003800000 */
[----:B------:R-:W-:Y:S01]  /*01b0*/  STG.E.64 desc[UR4][R2.64], R6 ;  /* 0x0000000602007986 */ /* 0x000fe2000c101b04 */
[----:B------:R-:W-:Y:S05]  /*01c0*/  EXIT ;  /* 0x000000000000794d */ /* 0x000fea0003800000 */
.L_x_0:
[----:B------:R-:W-:-:S00]  /*01d0*/  BRA `(.L_x_0) ;  /* 0xfffffffc00fc7947 */ /* 0x000fc0000383ffff */
[----:B------:R-:W-:-:S00]  /*01e0*/  NOP ;  /* 0x0000000000007918 */ /* 0x000fc00000000000 */
        /* <DEDUP_REMOVED lines=9> */
.L_x_1:


//--------------------- .nv.constant0.triton_poi_fused_convolution_relu_73 --------------------------
	.section	.nv.constant0.triton_poi_fused_convolution_relu_73,"a",@progbits
	.sectionflags	@""
	.align	4
.nv.constant0.triton_poi_fused_convolution_relu_73:
	.zero		548
